//
// Generated by NVIDIA NVVM Compiler
//
// Compiler Build ID: CL-36424714
// Cuda compilation tools, release 13.0, V13.0.88
// Based on NVVM 20.0.0
//

.version 9.0
.target sm_100
.address_size 64

	// .globl	_Z9transposePfS_i

.visible .entry _Z9transposePfS_i(
	.param .u64 .ptr .align 1 _Z9transposePfS_i_param_0,
	.param .u64 .ptr .align 1 _Z9transposePfS_i_param_1,
	.param .u32 _Z9transposePfS_i_param_2
)
{
	.reg .pred 	%p<2>;
	.reg .b32 	%r<7>;
	.reg .b32 	%f<2>;
	.reg .b64 	%rd<9>;

	ld.param.u64 	%rd1, [_Z9transposePfS_i_param_0];
	ld.param.u64 	%rd2, [_Z9transposePfS_i_param_1];
	ld.param.u32 	%r3, [_Z9transposePfS_i_param_2];
	mov.u32 	%r1, %ctaid.x;
	mov.u32 	%r2, %ctaid.y;
	max.s32 	%r4, %r1, %r2;
	setp.ge.s32 	%p1, %r4, %r3;
	@%p1 bra 	$L__BB0_2;
	cvta.to.global.u64 	%rd3, %rd1;
	cvta.to.global.u64 	%rd4, %rd2;
	mad.lo.s32 	%r5, %r3, %r1, %r2;
	mul.wide.u32 	%rd5, %r5, 4;
	add.s64 	%rd6, %rd3, %rd5;
	ld.global.f32 	%f1, [%rd6];
	mad.lo.s32 	%r6, %r3, %r2, %r1;
	mul.wide.u32 	%rd7, %r6, 4;
	add.s64 	%rd8, %rd4, %rd7;
	st.global.f32 	[%rd8], %f1;
$L__BB0_2:
	ret;

}


// ===== COMPILED SASS (sm_100) =====

	.target	sm_100

	.elftype	@"ET_EXEC"


//--------------------- .note.nv.tkinfo           --------------------------
	.section	.note.nv.tkinfo,"",@"SHT_NOTE"
	.sectionflags	@"SHF_NOTE_NV_TKINFO"
	.tkinfo
        /*0018*/ 	.word	0x00000002
        /*0030*/ 	.string	""
        /*0030*/ 	.string	"ptxas"
        /*0030*/ 	.string	"Cuda compilation tools, release 13.0, V13.0.88"
        /*0030*/ 	.string	"Build cuda_13.0.r13.0/compiler.36424714_0"
        /*0030*/ 	.string	"-arch sm_100 -m 64 "



//--------------------- .note.nv.cuinfo           --------------------------
	.section	.note.nv.cuinfo,"",@"SHT_NOTE"
	.sectionflags	@"SHF_NOTE_NV_CUINFO"
        /*0018*/ 	.short	0x0002
        /*001a*/ 	.short	0x0064
        /*001c*/ 	.short	0x0082
	.zero		2


//--------------------- .nv.info                  --------------------------
	.section	.nv.info,"",@"SHT_CUDA_INFO"
	.align	4


	//----- nvinfo : EIATTR_REGCOUNT
	.align		4
        /*0000*/ 	.byte	0x04, 0x2f
        /*0002*/ 	.short	(.L_1 - .L_0)
	.align		4
.L_0:
        /*0004*/ 	.word	index@(_Z9transposePfS_i)
        /*0008*/ 	.word	0x0000000a


	//----- nvinfo : EIATTR_FRAME_SIZE
	.align		4
.L_1:
        /*000c*/ 	.byte	0x04, 0x11
        /*000e*/ 	.short	(.L_3 - .L_2)
	.align		4
.L_2:
        /*0010*/ 	.word	index@(_Z9transposePfS_i)
        /*0014*/ 	.word	0x00000000


	//----- nvinfo : EIATTR_MIN_STACK_SIZE
	.align		4
.L_3:
        /*0018*/ 	.byte	0x04, 0x12
        /*001a*/ 	.short	(.L_5 - .L_4)
	.align		4
.L_4:
        /*001c*/ 	.word	index@(_Z9transposePfS_i)
        /*0020*/ 	.word	0x00000000
.L_5:


//--------------------- .nv.compat                --------------------------
	.section	.nv.compat,"",@"SHT_CUDA_COMPAT_INFO"
	.align	4
        /*0000*/ 	.byte	0x02, 0x09, 0x00, 0x00, 0x02, 0x02, 0x01, 0x00, 0x02, 0x05, 0x05, 0x00, 0x03, 0x07, 0x01, 0x01
        /*0010*/ 	.byte	0x02, 0x03, 0x00, 0x00, 0x02, 0x06, 0x01, 0x00, 0x04, 0x0b, 0x08, 0x00, 0x09, 0x00, 0x00, 0x00
        /*0020*/ 	.byte	0x00, 0x00, 0x00, 0x00


//--------------------- .nv.info._Z9transposePfS_i --------------------------
	.section	.nv.info._Z9transposePfS_i,"",@"SHT_CUDA_INFO"
	.sectionflags	@""
	.align	4


	//----- nvinfo : EIATTR_CUDA_API_VERSION
	.align		4
        /*0000*/ 	.byte	0x04, 0x37
        /*0002*/ 	.short	(.L_7 - .L_6)
.L_6:
        /*0004*/ 	.word	0x00000082


	//----- nvinfo : EIATTR_KPARAM_INFO
	.align		4
.L_7:
        /*0008*/ 	.byte	0x04, 0x17
        /*000a*/ 	.short	(.L_9 - .L_8)
.L_8:
        /*000c*/ 	.word	0x00000000
        /*0010*/ 	.short	0x0002
        /*0012*/ 	.short	0x0010
        /*0014*/ 	.byte	0x00, 0xf0, 0x11, 0x00


	//----- nvinfo : EIATTR_KPARAM_INFO
	.align		4
.L_9:
        /*0018*/ 	.byte	0x04, 0x17
        /*001a*/ 	.short	(.L_11 - .L_10)
.L_10:
        /*001c*/ 	.word	0x00000000
        /*0020*/ 	.short	0x0001
        /*0022*/ 	.short	0x0008
        /*0024*/ 	.byte	0x00, 0xf5, 0x21, 0x00


	//----- nvinfo : EIATTR_KPARAM_INFO
	.align		4
.L_11:
        /*0028*/ 	.byte	0x04, 0x17
        /*002a*/ 	.short	(.L_13 - .L_12)
.L_12:
        /*002c*/ 	.word	0x00000000
        /*0030*/ 	.short	0x0000
        /*0032*/ 	.short	0x0000
        /*0034*/ 	.byte	0x00, 0xf5, 0x21, 0x00


	//----- nvinfo : EIATTR_SPARSE_MMA_MASK
	.align		4
.L_13:
        /*0038*/ 	.byte	0x03, 0x50
        /*003a*/ 	.short	0x0000


	//----- nvinfo : EIATTR_MAXREG_COUNT
	.align		4
        /*003c*/ 	.byte	0x03, 0x1b
        /*003e*/ 	.short	0x00ff


	//----- nvinfo : EIATTR_MERCURY_ISA_VERSION
	.align		4
        /*0040*/ 	.byte	0x03, 0x5f
        /*0042*/ 	.short	0x0101


	//----- nvinfo : EIATTR_VRC_CTA_INIT_COUNT
	.align		4
        /*0044*/ 	.byte	0x02, 0x4a
	.zero		1
	.zero		1


	//----- nvinfo : EIATTR_EXIT_INSTR_OFFSETS
	.align		4
        /*0048*/ 	.byte	0x04, 0x1c
        /*004a*/ 	.short	(.L_15 - .L_14)


	//   ....[0]....
.L_14:
        /*004c*/ 	.word	0x00000060


	//   ....[1]....
        /*0050*/ 	.word	0x00000100


	//----- nvinfo : EIATTR_CBANK_PARAM_SIZE
	.align		4
.L_15:
        /*0054*/ 	.byte	0x03, 0x19
        /*0056*/ 	.short	0x0014


	//----- nvinfo : EIATTR_PARAM_CBANK
	.align		4
        /*0058*/ 	.byte	0x04, 0x0a
        /*005a*/ 	.short	(.L_17 - .L_16)
	.align		4
.L_16:
        /*005c*/ 	.word	index@(.nv.constant0._Z9transposePfS_i)
        /*0060*/ 	.short	0x0380
        /*0062*/ 	.short	0x0014


	//----- nvinfo : EIATTR_SW_WAR
	.align		4
.L_17:
        /*0064*/ 	.byte	0x04, 0x36
        /*0066*/ 	.short	(.L_19 - .L_18)
.L_18:
        /*0068*/ 	.word	0x00000008
.L_19:


//--------------------- .nv.callgraph             --------------------------
	.section	.nv.callgraph,"",@"SHT_CUDA_CALLGRAPH"
	.align	4
	.sectionentsize	8
	.align		4
        /*0000*/ 	.word	0x00000000
	.align		4
        /*0004*/ 	.word	0xffffffff
	.align		4
        /*0008*/ 	.word	0x00000000
	.align		4
        /*000c*/ 	.word	0xfffffffe
	.align		4
        /*0010*/ 	.word	0x00000000
	.align		4
        /*0014*/ 	.word	0xfffffffd
	.align		4
        /*0018*/ 	.word	0x00000000
	.align		4
        /*001c*/ 	.word	0xfffffffc


//--------------------- .text._Z9transposePfS_i   --------------------------
	.section	.text._Z9transposePfS_i,"ax",@progbits
	.align	128
        .global         _Z9transposePfS_i
        .type           _Z9transposePfS_i,@function
        .size           _Z9transposePfS_i,(.L_x_1 - _Z9transposePfS_i)
        .other          _Z9transposePfS_i,@"STO_CUDA_ENTRY STV_DEFAULT"
_Z9transposePfS_i:
.text._Z9transposePfS_i:
[----:B------:R-:W-:Y:S01]  /*0000*/  LDC R1, c[0x0][0x37c] ;  /* 0x0000df00ff017b82 */ /* 0x000fe20000000800 */
[----:B------:R-:W0:Y:S07]  /*0010*/  S2R R7, SR_CTAID.Y ;  /* 0x0000000000077919 */ /* 0x000e2e0000002600 */
[----:B------:R-:W0:Y:S08]  /*0020*/  S2UR UR6, SR_CTAID.X ;  /* 0x00000000000679c3 */ /* 0x000e300000002500 */
[----:B------:R-:W1:Y:S01]  /*0030*/  LDC R6, c[0x0][0x390] ;  /* 0x0000e400ff067b82 */ /* 0x000e620000000800 */
[----:B0-----:R-:W-:-:S04]  /*0040*/  VIMNMX R0, PT, PT, R7, UR6, !PT ;  /* 0x0000000607007c48 */ /* 0x001fc8000ffe0100 */
[----:B-1----:R-:W-:-:S13]  /*0050*/  ISETP.GE.AND P0, PT, R0, R6, PT ;  /* 0x000000060000720c */ /* 0x002fda0003f06270 */
[----:B------:R-:W-:Y:S05]  /*0060*/  @P0 EXIT ;  /* 0x000000000000094d */ /* 0x000fea0003800000 */
[----:B------:R-:W0:Y:S01]  /*0070*/  LDC.64 R2, c[0x0][0x380] ;  /* 0x0000e000ff027b82 */ /* 0x000e220000000a00 */
[----:B------:R-:W1:Y:S01]  /*0080*/  LDCU.64 UR4, c[0x0][0x358] ;  /* 0x00006b00ff0477ac */ /* 0x000e620008000a00 */
[----:B------:R-:W-:-:S04]  /*0090*/  IMAD R5, R6, UR6, R7 ;  /* 0x0000000606057c24 */ /* 0x000fc8000f8e0207 */
[----:B0-----:R-:W-:Y:S02]  /*00a0*/  IMAD.WIDE.U32 R2, R5, 0x4, R2 ;  /* 0x0000000405027825 */ /* 0x001fe400078e0002 */
[----:B------:R-:W0:Y:S04]  /*00b0*/  LDC.64 R4, c[0x0][0x388] ;  /* 0x0000e200ff047b82 */ /* 0x000e280000000a00 */
[----:B-1----:R-:W2:Y:S01]  /*00c0*/  LDG.E R3, desc[UR4][R2.64] ;  /* 0x0000000402037981 */ /* 0x002ea2000c1e1900 */
[----:B------:R-:W-:-:S04]  /*00d0*/  IMAD R7, R7, R6, UR6 ;  /* 0x0000000607077e24 */ /* 0x000fc8000f8e0206 */
[----:B0-----:R-:W-:-:S05]  /*00e0*/  IMAD.WIDE.U32 R4, R7, 0x4, R4 ;  /* 0x0000000407047825 */ /* 0x001fca00078e0004 */
[----:B--2---:R-:W-:Y:S01]  /*00f0*/  STG.E desc[UR4][R4.64], R3 ;  /* 0x0000000304007986 */ /* 0x004fe2000c101904 */
[----:B------:R-:W-:Y:S05]  /*0100*/  EXIT ;  /* 0x000000000000794d */ /* 0x000fea0003800000 */
.L_x_0:
[----:B------:R-:W-:-:S00]  /*0110*/  BRA `(.L_x_0) ;  /* 0xfffffffc00fc7947 */ /* 0x000fc0000383ffff */
[----:B------:R-:W-:-:S00]  /*0120*/  NOP ;  /* 0x0000000000007918 */ /* 0x000fc00000000000 */
        /* <DEDUP_REMOVED lines=13> */
.L_x_1:


//--------------------- .nv.shared.reserved.0     --------------------------
	.section	.nv.shared.reserved.0,"aw",@nobits
	.weak		__nv_reservedSMEM_offset_0_alias
	.size		__nv_reservedSMEM_offset_0_alias, 0, 64
	.other		__nv_reservedSMEM_offset_0_alias,@"STO_CUDA_RESERVED_SHARED STV_DEFAULT"
__nv_reservedSMEM_offset_0_alias:
	.zero		0
	.zero		64


//--------------------- .nv.constant0._Z9transposePfS_i --------------------------
	.section	.nv.constant0._Z9transposePfS_i,"a",@progbits
	.sectionflags	@""
	.align	4
.nv.constant0._Z9transposePfS_i:
	.zero		916


//--------------------- SYMBOLS --------------------------

	.type		.nv.reservedSmem.offset0,@object
	.size		.nv.reservedSmem.offset0,0x4
